//
// Generated by NVIDIA NVVM Compiler
//
// Compiler Build ID: CL-31964100
// Cuda compilation tools, release 11.4, V11.4.315
// Based on NVVM 7.0.1
//

.version 7.4
.target sm_52
.address_size 64

	// .globl	test_float_1D
.global .texref texture_float_1D;
.global .texref texture_float_2D;
.global .texref texture_float_3D;
.global .texref texture_float4_1D;
.global .texref texture_float4_2D;
.global .texref texture_float4_3D;

.visible .entry test_float_1D(
	.param .u64 test_float_1D_param_0,
	.param .f32 test_float_1D_param_1
)
{
	.reg .f32 	%f<6>;
	.reg .b64 	%rd<4>;


	ld.param.u64 	%rd1, [test_float_1D_param_0];
	ld.param.f32 	%f1, [test_float_1D_param_1];
	tex.1d.v4.f32.f32 	{%f2, %f3, %f4, %f5}, [texture_float_1D, {%f1}];
	cvta.to.global.u64 	%rd3, %rd1;
	st.global.f32 	[%rd3], %f2;
	ret;

}
	// .globl	test_float_2D
.visible .entry test_float_2D(
	.param .u64 test_float_2D_param_0,
	.param .f32 test_float_2D_param_1,
	.param .f32 test_float_2D_param_2
)
{
	.reg .f32 	%f<7>;
	.reg .b64 	%rd<4>;


	ld.param.u64 	%rd1, [test_float_2D_param_0];
	ld.param.f32 	%f1, [test_float_2D_param_1];
	ld.param.f32 	%f2, [test_float_2D_param_2];
	tex.2d.v4.f32.f32 	{%f3, %f4, %f5, %f6}, [texture_float_2D, {%f1, %f2}];
	cvta.to.global.u64 	%rd3, %rd1;
	st.global.f32 	[%rd3], %f3;
	ret;

}
	// .globl	test_float_3D
.visible .entry test_float_3D(
	.param .u64 test_float_3D_param_0,
	.param .f32 test_float_3D_param_1,
	.param .f32 test_float_3D_param_2,
	.param .f32 test_float_3D_param_3
)
{
	.reg .f32 	%f<8>;
	.reg .b64 	%rd<4>;


	ld.param.u64 	%rd1, [test_float_3D_param_0];
	ld.param.f32 	%f1, [test_float_3D_param_1];
	ld.param.f32 	%f2, [test_float_3D_param_2];
	ld.param.f32 	%f3, [test_float_3D_param_3];
	tex.3d.v4.f32.f32 	{%f4, %f5, %f6, %f7}, [texture_float_3D, {%f1, %f2, %f3, %f3}];
	cvta.to.global.u64 	%rd3, %rd1;
	st.global.f32 	[%rd3], %f4;
	ret;

}
	// .globl	test_float4_1D
.visible .entry test_float4_1D(
	.param .u64 test_float4_1D_param_0,
	.param .f32 test_float4_1D_param_1
)
{
	.reg .f32 	%f<6>;
	.reg .b64 	%rd<4>;


	ld.param.u64 	%rd1, [test_float4_1D_param_0];
	ld.param.f32 	%f1, [test_float4_1D_param_1];
	tex.1d.v4.f32.f32 	{%f2, %f3, %f4, %f5}, [texture_float4_1D, {%f1}];
	cvta.to.global.u64 	%rd3, %rd1;
	st.global.v4.f32 	[%rd3], {%f2, %f3, %f4, %f5};
	ret;

}
	// .globl	test_float4_2D
.visible .entry test_float4_2D(
	.param .u64 test_float4_2D_param_0,
	.param .f32 test_float4_2D_param_1,
	.param .f32 test_float4_2D_param_2
)
{
	.reg .f32 	%f<7>;
	.reg .b64 	%rd<4>;


	ld.param.u64 	%rd1, [test_float4_2D_param_0];
	ld.param.f32 	%f1, [test_float4_2D_param_1];
	ld.param.f32 	%f2, [test_float4_2D_param_2];
	tex.2d.v4.f32.f32 	{%f3, %f4, %f5, %f6}, [texture_float4_2D, {%f1, %f2}];
	cvta.to.global.u64 	%rd3, %rd1;
	st.global.v4.f32 	[%rd3], {%f3, %f4, %f5, %f6};
	ret;

}
	// .globl	test_float4_3D
.visible .entry test_float4_3D(
	.param .u64 test_float4_3D_param_0,
	.param .f32 test_float4_3D_param_1,
	.param .f32 test_float4_3D_param_2,
	.param .f32 test_float4_3D_param_3
)
{
	.reg .f32 	%f<8>;
	.reg .b64 	%rd<4>;


	ld.param.u64 	%rd1, [test_float4_3D_param_0];
	ld.param.f32 	%f1, [test_float4_3D_param_1];
	ld.param.f32 	%f2, [test_float4_3D_param_2];
	ld.param.f32 	%f3, [test_float4_3D_param_3];
	tex.3d.v4.f32.f32 	{%f4, %f5, %f6, %f7}, [texture_float4_3D, {%f1, %f2, %f3, %f3}];
	cvta.to.global.u64 	%rd3, %rd1;
	st.global.v4.f32 	[%rd3], {%f4, %f5, %f6, %f7};
	ret;

}



// ===== COMPILED SASS (sm_100) =====

	.target	sm_100

	.elftype	@"ET_EXEC"


//--------------------- .note.nv.tkinfo           --------------------------
	.section	.note.nv.tkinfo,"",@"SHT_NOTE"
	.sectionflags	@"SHF_NOTE_NV_TKINFO"
	.tkinfo
        /*0018*/ 	.word	0x00000002
        /*0030*/ 	.string	""
        /*0030*/ 	.string	"ptxas"
        /*0030*/ 	.string	"Cuda compilation tools, release 13.0, V13.0.88"
        /*0030*/ 	.string	"Build cuda_13.0.r13.0/compiler.36424714_0"
        /*0030*/ 	.string	"-arch sm_100 "



//--------------------- .note.nv.cuinfo           --------------------------
	.section	.note.nv.cuinfo,"",@"SHT_NOTE"
	.sectionflags	@"SHF_NOTE_NV_CUINFO"
        /*0018*/ 	.short	0x0002
        /*001a*/ 	.short	0x0034
        /*001c*/ 	.short	0x0082
	.zero		2


//--------------------- .nv.info                  --------------------------
	.section	.nv.info,"",@"SHT_CUDA_INFO"
	.align	4


	//----- nvinfo : EIATTR_REGCOUNT
	.align		4
        /*0000*/ 	.byte	0x04, 0x2f
        /*0002*/ 	.short	(.L_1 - .L_0)
	.align		4
.L_0:
        /*0004*/ 	.word	index@(test_float_1D)
        /*0008*/ 	.word	0x00000008


	//----- nvinfo : EIATTR_FRAME_SIZE
	.align		4
.L_1:
        /*000c*/ 	.byte	0x04, 0x11
        /*000e*/ 	.short	(.L_3 - .L_2)
	.align		4
.L_2:
        /*0010*/ 	.word	index@(test_float_1D)
        /*0014*/ 	.word	0x00000000


	//----- nvinfo : EIATTR_REGCOUNT
	.align		4
.L_3:
        /*0018*/ 	.byte	0x04, 0x2f
        /*001a*/ 	.short	(.L_5 - .L_4)
	.align		4
.L_4:
        /*001c*/ 	.word	index@(test_float_2D)
        /*0020*/ 	.word	0x00000008


	//----- nvinfo : EIATTR_FRAME_SIZE
	.align		4
.L_5:
        /*0024*/ 	.byte	0x04, 0x11
        /*0026*/ 	.short	(.L_7 - .L_6)
	.align		4
.L_6:
        /*0028*/ 	.word	index@(test_float_2D)
        /*002c*/ 	.word	0x00000000


	//----- nvinfo : EIATTR_REGCOUNT
	.align		4
.L_7:
        /*0030*/ 	.byte	0x04, 0x2f
        /*0032*/ 	.short	(.L_9 - .L_8)
	.align		4
.L_8:
        /*0034*/ 	.word	index@(test_float_3D)
        /*0038*/ 	.word	0x0000000a


	//----- nvinfo : EIATTR_FRAME_SIZE
	.align		4
.L_9:
        /*003c*/ 	.byte	0x04, 0x11
        /*003e*/ 	.short	(.L_11 - .L_10)
	.align		4
.L_10:
        /*0040*/ 	.word	index@(test_float_3D)
        /*0044*/ 	.word	0x00000000


	//----- nvinfo : EIATTR_REGCOUNT
	.align		4
.L_11:
        /*0048*/ 	.byte	0x04, 0x2f
        /*004a*/ 	.short	(.L_13 - .L_12)
	.align		4
.L_12:
        /*004c*/ 	.word	index@(test_float4_1D)
        /*0050*/ 	.word	0x0000000a


	//----- nvinfo : EIATTR_FRAME_SIZE
	.align		4
.L_13:
        /*0054*/ 	.byte	0x04, 0x11
        /*0056*/ 	.short	(.L_15 - .L_14)
	.align		4
.L_14:
        /*0058*/ 	.word	index@(test_float4_1D)
        /*005c*/ 	.word	0x00000000


	//----- nvinfo : EIATTR_REGCOUNT
	.align		4
.L_15:
        /*0060*/ 	.byte	0x04, 0x2f
        /*0062*/ 	.short	(.L_17 - .L_16)
	.align		4
.L_16:
        /*0064*/ 	.word	index@(test_float4_2D)
        /*0068*/ 	.word	0x0000000a


	//----- nvinfo : EIATTR_FRAME_SIZE
	.align		4
.L_17:
        /*006c*/ 	.byte	0x04, 0x11
        /*006e*/ 	.short	(.L_19 - .L_18)
	.align		4
.L_18:
        /*0070*/ 	.word	index@(test_float4_2D)
        /*0074*/ 	.word	0x00000000


	//----- nvinfo : EIATTR_REGCOUNT
	.align		4
.L_19:
        /*0078*/ 	.byte	0x04, 0x2f
        /*007a*/ 	.short	(.L_21 - .L_20)
	.align		4
.L_20:
        /*007c*/ 	.word	index@(test_float4_3D)
        /*0080*/ 	.word	0x0000000a


	//----- nvinfo : EIATTR_FRAME_SIZE
	.align		4
.L_21:
        /*0084*/ 	.byte	0x04, 0x11
        /*0086*/ 	.short	(.L_23 - .L_22)
	.align		4
.L_22:
        /*0088*/ 	.word	index@(test_float4_3D)
        /*008c*/ 	.word	0x00000000


	//----- nvinfo : EIATTR_MIN_STACK_SIZE
	.align		4
.L_23:
        /*0090*/ 	.byte	0x04, 0x12
        /*0092*/ 	.short	(.L_25 - .L_24)
	.align		4
.L_24:
        /*0094*/ 	.word	index@(test_float4_3D)
        /*0098*/ 	.word	0x00000000


	//----- nvinfo : EIATTR_MIN_STACK_SIZE
	.align		4
.L_25:
        /*009c*/ 	.byte	0x04, 0x12
        /*009e*/ 	.short	(.L_27 - .L_26)
	.align		4
.L_26:
        /*00a0*/ 	.word	index@(test_float4_2D)
        /*00a4*/ 	.word	0x00000000


	//----- nvinfo : EIATTR_MIN_STACK_SIZE
	.align		4
.L_27:
        /*00a8*/ 	.byte	0x04, 0x12
        /*00aa*/ 	.short	(.L_29 - .L_28)
	.align		4
.L_28:
        /*00ac*/ 	.word	index@(test_float4_1D)
        /*00b0*/ 	.word	0x00000000


	//----- nvinfo : EIATTR_MIN_STACK_SIZE
	.align		4
.L_29:
        /*00b4*/ 	.byte	0x04, 0x12
        /*00b6*/ 	.short	(.L_31 - .L_30)
	.align		4
.L_30:
        /*00b8*/ 	.word	index@(test_float_3D)
        /*00bc*/ 	.word	0x00000000


	//----- nvinfo : EIATTR_MIN_STACK_SIZE
	.align		4
.L_31:
        /*00c0*/ 	.byte	0x04, 0x12
        /*00c2*/ 	.short	(.L_33 - .L_32)
	.align		4
.L_32:
        /*00c4*/ 	.word	index@(test_float_2D)
        /*00c8*/ 	.word	0x00000000


	//----- nvinfo : EIATTR_MIN_STACK_SIZE
	.align		4
.L_33:
        /*00cc*/ 	.byte	0x04, 0x12
        /*00ce*/ 	.short	(.L_35 - .L_34)
	.align		4
.L_34:
        /*00d0*/ 	.word	index@(test_float_1D)
        /*00d4*/ 	.word	0x00000000
.L_35:


//--------------------- .nv.compat                --------------------------
	.section	.nv.compat,"",@"SHT_CUDA_COMPAT_INFO"
	.align	4
        /*0000*/ 	.byte	0x02, 0x09, 0x00, 0x00, 0x02, 0x02, 0x02, 0x00, 0x02, 0x05, 0x05, 0x00, 0x03, 0x07, 0x01, 0x01
        /*0010*/ 	.byte	0x02, 0x03, 0x00, 0x00, 0x02, 0x06, 0x01, 0x00, 0x04, 0x0b, 0x08, 0x00, 0x09, 0x00, 0x00, 0x00
        /*0020*/ 	.byte	0x00, 0x00, 0x00, 0x00


//--------------------- .nv.info.test_float4_3D   --------------------------
	.section	.nv.info.test_float4_3D,"",@"SHT_CUDA_INFO"
	.sectionflags	@""
	.align	4


	//----- nvinfo : EIATTR_CUDA_API_VERSION
	.align		4
        /*0000*/ 	.byte	0x04, 0x37
        /*0002*/ 	.short	(.L_37 - .L_36)
.L_36:
        /*0004*/ 	.word	0x00000082


	//----- nvinfo : EIATTR_KPARAM_INFO
	.align		4
.L_37:
        /*0008*/ 	.byte	0x04, 0x17
        /*000a*/ 	.short	(.L_39 - .L_38)
.L_38:
        /*000c*/ 	.word	0x00000000
        /*0010*/ 	.short	0x0003
        /*0012*/ 	.short	0x0010
        /*0014*/ 	.byte	0x00, 0xf0, 0x11, 0x00


	//----- nvinfo : EIATTR_KPARAM_INFO
	.align		4
.L_39:
        /*0018*/ 	.byte	0x04, 0x17
        /*001a*/ 	.short	(.L_41 - .L_40)
.L_40:
        /*001c*/ 	.word	0x00000000
        /*0020*/ 	.short	0x0002
        /*0022*/ 	.short	0x000c
        /*0024*/ 	.byte	0x00, 0xf0, 0x11, 0x00


	//----- nvinfo : EIATTR_KPARAM_INFO
	.align		4
.L_41:
        /*0028*/ 	.byte	0x04, 0x17
        /*002a*/ 	.short	(.L_43 - .L_42)
.L_42:
        /*002c*/ 	.word	0x00000000
        /*0030*/ 	.short	0x0001
        /*0032*/ 	.short	0x0008
        /*0034*/ 	.byte	0x00, 0xf0, 0x11, 0x00


	//----- nvinfo : EIATTR_KPARAM_INFO
	.align		4
.L_43:
        /*0038*/ 	.byte	0x04, 0x17
        /*003a*/ 	.short	(.L_45 - .L_44)
.L_44:
        /*003c*/ 	.word	0x00000000
        /*0040*/ 	.short	0x0000
        /*0042*/ 	.short	0x0000
        /*0044*/ 	.byte	0x00, 0xf0, 0x21, 0x00


	//----- nvinfo : EIATTR_SPARSE_MMA_MASK
	.align		4
.L_45:
        /*0048*/ 	.byte	0x03, 0x50
        /*004a*/ 	.short	0x0000


	//----- nvinfo : EIATTR_MAXREG_COUNT
	.align		4
        /*004c*/ 	.byte	0x03, 0x1b
        /*004e*/ 	.short	0x00ff


	//----- nvinfo : EIATTR_MERCURY_ISA_VERSION
	.align		4
        /*0050*/ 	.byte	0x03, 0x5f
        /*0052*/ 	.short	0x0101


	//----- nvinfo : EIATTR_VRC_CTA_INIT_COUNT
	.align		4
        /*0054*/ 	.byte	0x02, 0x4a
	.zero		1
	.zero		1


	//----- nvinfo : EIATTR_EXIT_INSTR_OFFSETS
	.align		4
        /*0058*/ 	.byte	0x04, 0x1c
        /*005a*/ 	.short	(.L_47 - .L_46)


	//   ....[0]....
.L_46:
        /*005c*/ 	.word	0x000000b0


	//----- nvinfo : EIATTR_CBANK_PARAM_SIZE
	.align		4
.L_47:
        /*0060*/ 	.byte	0x03, 0x19
        /*0062*/ 	.short	0x0014


	//----- nvinfo : EIATTR_PARAM_CBANK
	.align		4
        /*0064*/ 	.byte	0x04, 0x0a
        /*0066*/ 	.short	(.L_49 - .L_48)
	.align		4
.L_48:
        /*0068*/ 	.word	index@(.nv.constant0.test_float4_3D)
        /*006c*/ 	.short	0x0380
        /*006e*/ 	.short	0x0014


	//----- nvinfo : EIATTR_SW_WAR
	.align		4
.L_49:
        /*0070*/ 	.byte	0x04, 0x36
        /*0072*/ 	.short	(.L_51 - .L_50)
.L_50:
        /*0074*/ 	.word	0x00000008


	//----- nvinfo : EIATTR_BINDLESS_TEXTURE_BANK
	.align		4
.L_51:
        /*0078*/ 	.byte	0x02, 0x15
	.zero		1
	.zero		1


	//----- nvinfo : EIATTR_BINDLESS_SURFACE_BANK
	.align		4
        /*007c*/ 	.byte	0x02, 0x16
	.zero		1
	.zero		1


//--------------------- .nv.info.test_float4_2D   --------------------------
	.section	.nv.info.test_float4_2D,"",@"SHT_CUDA_INFO"
	.sectionflags	@""
	.align	4


	//----- nvinfo : EIATTR_CUDA_API_VERSION
	.align		4
        /*0000*/ 	.byte	0x04, 0x37
        /*0002*/ 	.short	(.L_53 - .L_52)
.L_52:
        /*0004*/ 	.word	0x00000082


	//----- nvinfo : EIATTR_KPARAM_INFO
	.align		4
.L_53:
        /*0008*/ 	.byte	0x04, 0x17
        /*000a*/ 	.short	(.L_55 - .L_54)
.L_54:
        /*000c*/ 	.word	0x00000000
        /*0010*/ 	.short	0x0002
        /*0012*/ 	.short	0x000c
        /*0014*/ 	.byte	0x00, 0xf0, 0x11, 0x00


	//----- nvinfo : EIATTR_KPARAM_INFO
	.align		4
.L_55:
        /*0018*/ 	.byte	0x04, 0x17
        /*001a*/ 	.short	(.L_57 - .L_56)
.L_56:
        /*001c*/ 	.word	0x00000000
        /*0020*/ 	.short	0x0001
        /*0022*/ 	.short	0x0008
        /*0024*/ 	.byte	0x00, 0xf0, 0x11, 0x00


	//----- nvinfo : EIATTR_KPARAM_INFO
	.align		4
.L_57:
        /*0028*/ 	.byte	0x04, 0x17
        /*002a*/ 	.short	(.L_59 - .L_58)
.L_58:
        /*002c*/ 	.word	0x00000000
        /*0030*/ 	.short	0x0000
        /*0032*/ 	.short	0x0000
        /*0034*/ 	.byte	0x00, 0xf0, 0x21, 0x00


	//----- nvinfo : EIATTR_SPARSE_MMA_MASK
	.align		4
.L_59:
        /*0038*/ 	.byte	0x03, 0x50
        /*003a*/ 	.short	0x0000


	//----- nvinfo : EIATTR_MAXREG_COUNT
	.align		4
        /*003c*/ 	.byte	0x03, 0x1b
        /*003e*/ 	.short	0x00ff


	//----- nvinfo : EIATTR_MERCURY_ISA_VERSION
	.align		4
        /*0040*/ 	.byte	0x03, 0x5f
        /*0042*/ 	.short	0x0101


	//----- nvinfo : EIATTR_VRC_CTA_INIT_COUNT
	.align		4
        /*0044*/ 	.byte	0x02, 0x4a
	.zero		1
	.zero		1


	//----- nvinfo : EIATTR_EXIT_INSTR_OFFSETS
	.align		4
        /*0048*/ 	.byte	0x04, 0x1c
        /*004a*/ 	.short	(.L_61 - .L_60)


	//   ....[0]....
.L_60:
        /*004c*/ 	.word	0x000000a0


	//----- nvinfo : EIATTR_CBANK_PARAM_SIZE
	.align		4
.L_61:
        /*0050*/ 	.byte	0x03, 0x19
        /*0052*/ 	.short	0x0010


	//----- nvinfo : EIATTR_PARAM_CBANK
	.align		4
        /*0054*/ 	.byte	0x04, 0x0a
        /*0056*/ 	.short	(.L_63 - .L_62)
	.align		4
.L_62:
        /*0058*/ 	.word	index@(.nv.constant0.test_float4_2D)
        /*005c*/ 	.short	0x0380
        /*005e*/ 	.short	0x0010


	//----- nvinfo : EIATTR_SW_WAR
	.align		4
.L_63:
        /*0060*/ 	.byte	0x04, 0x36
        /*0062*/ 	.short	(.L_65 - .L_64)
.L_64:
        /*0064*/ 	.word	0x00000008


	//----- nvinfo : EIATTR_BINDLESS_TEXTURE_BANK
	.align		4
.L_65:
        /*0068*/ 	.byte	0x02, 0x15
	.zero		1
	.zero		1


	//----- nvinfo : EIATTR_BINDLESS_SURFACE_BANK
	.align		4
        /*006c*/ 	.byte	0x02, 0x16
	.zero		1
	.zero		1


//--------------------- .nv.info.test_float4_1D   --------------------------
	.section	.nv.info.test_float4_1D,"",@"SHT_CUDA_INFO"
	.sectionflags	@""
	.align	4


	//----- nvinfo : EIATTR_CUDA_API_VERSION
	.align		4
        /*0000*/ 	.byte	0x04, 0x37
        /*0002*/ 	.short	(.L_67 - .L_66)
.L_66:
        /*0004*/ 	.word	0x00000082


	//----- nvinfo : EIATTR_KPARAM_INFO
	.align		4
.L_67:
        /*0008*/ 	.byte	0x04, 0x17
        /*000a*/ 	.short	(.L_69 - .L_68)
.L_68:
        /*000c*/ 	.word	0x00000000
        /*0010*/ 	.short	0x0001
        /*0012*/ 	.short	0x0008
        /*0014*/ 	.byte	0x00, 0xf0, 0x11, 0x00


	//----- nvinfo : EIATTR_KPARAM_INFO
	.align		4
.L_69:
        /*0018*/ 	.byte	0x04, 0x17
        /*001a*/ 	.short	(.L_71 - .L_70)
.L_70:
        /*001c*/ 	.word	0x00000000
        /*0020*/ 	.short	0x0000
        /*0022*/ 	.short	0x0000
        /*0024*/ 	.byte	0x00, 0xf0, 0x21, 0x00


	//----- nvinfo : EIATTR_SPARSE_MMA_MASK
	.align		4
.L_71:
        /*0028*/ 	.byte	0x03, 0x50
        /*002a*/ 	.short	0x0000


	//----- nvinfo : EIATTR_MAXREG_COUNT
	.align		4
        /*002c*/ 	.byte	0x03, 0x1b
        /*002e*/ 	.short	0x00ff


	//----- nvinfo : EIATTR_MERCURY_ISA_VERSION
	.align		4
        /*0030*/ 	.byte	0x03, 0x5f
        /*0032*/ 	.short	0x0101


	//----- nvinfo : EIATTR_VRC_CTA_INIT_COUNT
	.align		4
        /*0034*/ 	.byte	0x02, 0x4a
	.zero		1
	.zero		1


	//----- nvinfo : EIATTR_EXIT_INSTR_OFFSETS
	.align		4
        /*0038*/ 	.byte	0x04, 0x1c
        /*003a*/ 	.short	(.L_73 - .L_72)


	//   ....[0]....
.L_72:
        /*003c*/ 	.word	0x000000a0


	//----- nvinfo : EIATTR_CBANK_PARAM_SIZE
	.align		4
.L_73:
        /*0040*/ 	.byte	0x03, 0x19
        /*0042*/ 	.short	0x000c


	//----- nvinfo : EIATTR_PARAM_CBANK
	.align		4
        /*0044*/ 	.byte	0x04, 0x0a
        /*0046*/ 	.short	(.L_75 - .L_74)
	.align		4
.L_74:
        /*0048*/ 	.word	index@(.nv.constant0.test_float4_1D)
        /*004c*/ 	.short	0x0380
        /*004e*/ 	.short	0x000c


	//----- nvinfo : EIATTR_SW_WAR
	.align		4
.L_75:
        /*0050*/ 	.byte	0x04, 0x36
        /*0052*/ 	.short	(.L_77 - .L_76)
.L_76:
        /*0054*/ 	.word	0x00000008


	//----- nvinfo : EIATTR_BINDLESS_TEXTURE_BANK
	.align		4
.L_77:
        /*0058*/ 	.byte	0x02, 0x15
	.zero		1
	.zero		1


	//----- nvinfo : EIATTR_BINDLESS_SURFACE_BANK
	.align		4
        /*005c*/ 	.byte	0x02, 0x16
	.zero		1
	.zero		1


//--------------------- .nv.info.test_float_3D    --------------------------
	.section	.nv.info.test_float_3D,"",@"SHT_CUDA_INFO"
	.sectionflags	@""
	.align	4


	//----- nvinfo : EIATTR_CUDA_API_VERSION
	.align		4
        /*0000*/ 	.byte	0x04, 0x37
        /*0002*/ 	.short	(.L_79 - .L_78)
.L_78:
        /*0004*/ 	.word	0x00000082


	//----- nvinfo : EIATTR_KPARAM_INFO
	.align		4
.L_79:
        /*0008*/ 	.byte	0x04, 0x17
        /*000a*/ 	.short	(.L_81 - .L_80)
.L_80:
        /*000c*/ 	.word	0x00000000
        /*0010*/ 	.short	0x0003
        /*0012*/ 	.short	0x0010
        /*0014*/ 	.byte	0x00, 0xf0, 0x11, 0x00


	//----- nvinfo : EIATTR_KPARAM_INFO
	.align		4
.L_81:
        /*0018*/ 	.byte	0x04, 0x17
        /*001a*/ 	.short	(.L_83 - .L_82)
.L_82:
        /*001c*/ 	.word	0x00000000
        /*0020*/ 	.short	0x0002
        /*0022*/ 	.short	0x000c
        /*0024*/ 	.byte	0x00, 0xf0, 0x11, 0x00


	//----- nvinfo : EIATTR_KPARAM_INFO
	.align		4
.L_83:
        /*0028*/ 	.byte	0x04, 0x17
        /*002a*/ 	.short	(.L_85 - .L_84)
.L_84:
        /*002c*/ 	.word	0x00000000
        /*0030*/ 	.short	0x0001
        /*0032*/ 	.short	0x0008
        /*0034*/ 	.byte	0x00, 0xf0, 0x11, 0x00


	//----- nvinfo : EIATTR_KPARAM_INFO
	.align		4
.L_85:
        /*0038*/ 	.byte	0x04, 0x17
        /*003a*/ 	.short	(.L_87 - .L_86)
.L_86:
        /*003c*/ 	.word	0x00000000
        /*0040*/ 	.short	0x0000
        /*0042*/ 	.short	0x0000
        /*0044*/ 	.byte	0x00, 0xf0, 0x21, 0x00


	//----- nvinfo : EIATTR_SPARSE_MMA_MASK
	.align		4
.L_87:
        /*0048*/ 	.byte	0x03, 0x50
        /*004a*/ 	.short	0x0000


	//----- nvinfo : EIATTR_MAXREG_COUNT
	.align		4
        /*004c*/ 	.byte	0x03, 0x1b
        /*004e*/ 	.short	0x00ff


	//----- nvinfo : EIATTR_MERCURY_ISA_VERSION
	.align		4
        /*0050*/ 	.byte	0x03, 0x5f
        /*0052*/ 	.short	0x0101


	//----- nvinfo : EIATTR_VRC_CTA_INIT_COUNT
	.align		4
        /*0054*/ 	.byte	0x02, 0x4a
	.zero		1
	.zero		1


	//----- nvinfo : EIATTR_EXIT_INSTR_OFFSETS
	.align		4
        /*0058*/ 	.byte	0x04, 0x1c
        /*005a*/ 	.short	(.L_89 - .L_88)


	//   ....[0]....
.L_88:
        /*005c*/ 	.word	0x000000b0


	//----- nvinfo : EIATTR_CBANK_PARAM_SIZE
	.align		4
.L_89:
        /*0060*/ 	.byte	0x03, 0x19
        /*0062*/ 	.short	0x0014


	//----- nvinfo : EIATTR_PARAM_CBANK
	.align		4
        /*0064*/ 	.byte	0x04, 0x0a
        /*0066*/ 	.short	(.L_91 - .L_90)
	.align		4
.L_90:
        /*0068*/ 	.word	index@(.nv.constant0.test_float_3D)
        /*006c*/ 	.short	0x0380
        /*006e*/ 	.short	0x0014


	//----- nvinfo : EIATTR_SW_WAR
	.align		4
.L_91:
        /*0070*/ 	.byte	0x04, 0x36
        /*0072*/ 	.short	(.L_93 - .L_92)
.L_92:
        /*0074*/ 	.word	0x00000008


	//----- nvinfo : EIATTR_BINDLESS_TEXTURE_BANK
	.align		4
.L_93:
        /*0078*/ 	.byte	0x02, 0x15
	.zero		1
	.zero		1


	//----- nvinfo : EIATTR_BINDLESS_SURFACE_BANK
	.align		4
        /*007c*/ 	.byte	0x02, 0x16
	.zero		1
	.zero		1


//--------------------- .nv.info.test_float_2D    --------------------------
	.section	.nv.info.test_float_2D,"",@"SHT_CUDA_INFO"
	.sectionflags	@""
	.align	4


	//----- nvinfo : EIATTR_CUDA_API_VERSION
	.align		4
        /*0000*/ 	.byte	0x04, 0x37
        /*0002*/ 	.short	(.L_95 - .L_94)
.L_94:
        /*0004*/ 	.word	0x00000082


	//----- nvinfo : EIATTR_KPARAM_INFO
	.align		4
.L_95:
        /*0008*/ 	.byte	0x04, 0x17
        /*000a*/ 	.short	(.L_97 - .L_96)
.L_96:
        /*000c*/ 	.word	0x00000000
        /*0010*/ 	.short	0x0002
        /*0012*/ 	.short	0x000c
        /*0014*/ 	.byte	0x00, 0xf0, 0x11, 0x00


	//----- nvinfo : EIATTR_KPARAM_INFO
	.align		4
.L_97:
        /*0018*/ 	.byte	0x04, 0x17
        /*001a*/ 	.short	(.L_99 - .L_98)
.L_98:
        /*001c*/ 	.word	0x00000000
        /*0020*/ 	.short	0x0001
        /*0022*/ 	.short	0x0008
        /*0024*/ 	.byte	0x00, 0xf0, 0x11, 0x00


	//----- nvinfo : EIATTR_KPARAM_INFO
	.align		4
.L_99:
        /*0028*/ 	.byte	0x04, 0x17
        /*002a*/ 	.short	(.L_101 - .L_100)
.L_100:
        /*002c*/ 	.word	0x00000000
        /*0030*/ 	.short	0x0000
        /*0032*/ 	.short	0x0000
        /*0034*/ 	.byte	0x00, 0xf0, 0x21, 0x00


	//----- nvinfo : EIATTR_SPARSE_MMA_MASK
	.align		4
.L_101:
        /*0038*/ 	.byte	0x03, 0x50
        /*003a*/ 	.short	0x0000


	//----- nvinfo : EIATTR_MAXREG_COUNT
	.align		4
        /*003c*/ 	.byte	0x03, 0x1b
        /*003e*/ 	.short	0x00ff


	//----- nvinfo : EIATTR_MERCURY_ISA_VERSION
	.align		4
        /*0040*/ 	.byte	0x03, 0x5f
        /*0042*/ 	.short	0x0101


	//----- nvinfo : EIATTR_VRC_CTA_INIT_COUNT
	.align		4
        /*0044*/ 	.byte	0x02, 0x4a
	.zero		1
	.zero		1


	//----- nvinfo : EIATTR_EXIT_INSTR_OFFSETS
	.align		4
        /*0048*/ 	.byte	0x04, 0x1c
        /*004a*/ 	.short	(.L_103 - .L_102)


	//   ....[0]....
.L_102:
        /*004c*/ 	.word	0x000000a0


	//----- nvinfo : EIATTR_CBANK_PARAM_SIZE
	.align		4
.L_103:
        /*0050*/ 	.byte	0x03, 0x19
        /*0052*/ 	.short	0x0010


	//----- nvinfo : EIATTR_PARAM_CBANK
	.align		4
        /*0054*/ 	.byte	0x04, 0x0a
        /*0056*/ 	.short	(.L_105 - .L_104)
	.align		4
.L_104:
        /*0058*/ 	.word	index@(.nv.constant0.test_float_2D)
        /*005c*/ 	.short	0x0380
        /*005e*/ 	.short	0x0010


	//----- nvinfo : EIATTR_SW_WAR
	.align		4
.L_105:
        /*0060*/ 	.byte	0x04, 0x36
        /*0062*/ 	.short	(.L_107 - .L_106)
.L_106:
        /*0064*/ 	.word	0x00000008


	//----- nvinfo : EIATTR_BINDLESS_TEXTURE_BANK
	.align		4
.L_107:
        /*0068*/ 	.byte	0x02, 0x15
	.zero		1
	.zero		1


	//----- nvinfo : EIATTR_BINDLESS_SURFACE_BANK
	.align		4
        /*006c*/ 	.byte	0x02, 0x16
	.zero		1
	.zero		1


//--------------------- .nv.info.test_float_1D    --------------------------
	.section	.nv.info.test_float_1D,"",@"SHT_CUDA_INFO"
	.sectionflags	@""
	.align	4


	//----- nvinfo : EIATTR_CUDA_API_VERSION
	.align		4
        /*0000*/ 	.byte	0x04, 0x37
        /*0002*/ 	.short	(.L_109 - .L_108)
.L_108:
        /*0004*/ 	.word	0x00000082


	//----- nvinfo : EIATTR_KPARAM_INFO
	.align		4
.L_109:
        /*0008*/ 	.byte	0x04, 0x17
        /*000a*/ 	.short	(.L_111 - .L_110)
.L_110:
        /*000c*/ 	.word	0x00000000
        /*0010*/ 	.short	0x0001
        /*0012*/ 	.short	0x0008
        /*0014*/ 	.byte	0x00, 0xf0, 0x11, 0x00


	//----- nvinfo : EIATTR_KPARAM_INFO
	.align		4
.L_111:
        /*0018*/ 	.byte	0x04, 0x17
        /*001a*/ 	.short	(.L_113 - .L_112)
.L_112:
        /*001c*/ 	.word	0x00000000
        /*0020*/ 	.short	0x0000
        /*0022*/ 	.short	0x0000
        /*0024*/ 	.byte	0x00, 0xf0, 0x21, 0x00


	//----- nvinfo : EIATTR_SPARSE_MMA_MASK
	.align		4
.L_113:
        /*0028*/ 	.byte	0x03, 0x50
        /*002a*/ 	.short	0x0000


	//----- nvinfo : EIATTR_MAXREG_COUNT
	.align		4
        /*002c*/ 	.byte	0x03, 0x1b
        /*002e*/ 	.short	0x00ff


	//----- nvinfo : EIATTR_MERCURY_ISA_VERSION
	.align		4
        /*0030*/ 	.byte	0x03, 0x5f
        /*0032*/ 	.short	0x0101


	//----- nvinfo : EIATTR_VRC_CTA_INIT_COUNT
	.align		4
        /*0034*/ 	.byte	0x02, 0x4a
	.zero		1
	.zero		1


	//----- nvinfo : EIATTR_EXIT_INSTR_OFFSETS
	.align		4
        /*0038*/ 	.byte	0x04, 0x1c
        /*003a*/ 	.short	(.L_115 - .L_114)


	//   ....[0]....
.L_114:
        /*003c*/ 	.word	0x000000a0


	//----- nvinfo : EIATTR_CBANK_PARAM_SIZE
	.align		4
.L_115:
        /*0040*/ 	.byte	0x03, 0x19
        /*0042*/ 	.short	0x000c


	//----- nvinfo : EIATTR_PARAM_CBANK
	.align		4
        /*0044*/ 	.byte	0x04, 0x0a
        /*0046*/ 	.short	(.L_117 - .L_116)
	.align		4
.L_116:
        /*0048*/ 	.word	index@(.nv.constant0.test_float_1D)
        /*004c*/ 	.short	0x0380
        /*004e*/ 	.short	0x000c


	//----- nvinfo : EIATTR_SW_WAR
	.align		4
.L_117:
        /*0050*/ 	.byte	0x04, 0x36
        /*0052*/ 	.short	(.L_119 - .L_118)
.L_118:
        /*0054*/ 	.word	0x00000008


	//----- nvinfo : EIATTR_BINDLESS_TEXTURE_BANK
	.align		4
.L_119:
        /*0058*/ 	.byte	0x02, 0x15
	.zero		1
	.zero		1


	//----- nvinfo : EIATTR_BINDLESS_SURFACE_BANK
	.align		4
        /*005c*/ 	.byte	0x02, 0x16
	.zero		1
	.zero		1


//--------------------- .nv.callgraph             --------------------------
	.section	.nv.callgraph,"",@"SHT_CUDA_CALLGRAPH"
	.align	4
	.sectionentsize	8
	.align		4
        /*0000*/ 	.word	0x00000000
	.align		4
        /*0004*/ 	.word	0xffffffff
	.align		4
        /*0008*/ 	.word	0x00000000
	.align		4
        /*000c*/ 	.word	0xfffffffe
	.align		4
        /*0010*/ 	.word	0x00000000
	.align		4
        /*0014*/ 	.word	0xfffffffd
	.align		4
        /*0018*/ 	.word	0x00000000
	.align		4
        /*001c*/ 	.word	0xfffffffc


//--------------------- .nv.constant0.test_float4_3D --------------------------
	.section	.nv.constant0.test_float4_3D,"a",@progbits
	.sectionflags	@""
	.align	4
.nv.constant0.test_float4_3D:
	.zero		928
	.align		4
        /*03a0*/ 	.word	[20@lo(0x0)=texture_float4_3D]


//--------------------- .nv.constant0.test_float4_2D --------------------------
	.section	.nv.constant0.test_float4_2D,"a",@progbits
	.sectionflags	@""
	.align	4
.nv.constant0.test_float4_2D:
	.zero		928
	.align		4
        /*03a0*/ 	.word	[20@lo(0x0)=texture_float4_2D]


//--------------------- .nv.constant0.test_float4_1D --------------------------
	.section	.nv.constant0.test_float4_1D,"a",@progbits
	.sectionflags	@""
	.align	4
.nv.constant0.test_float4_1D:
	.zero		928
	.align		4
        /*03a0*/ 	.word	[20@lo(0x0)=texture_float4_1D]


//--------------------- .nv.constant0.test_float_3D --------------------------
	.section	.nv.constant0.test_float_3D,"a",@progbits
	.sectionflags	@""
	.align	4
.nv.constant0.test_float_3D:
	.zero		928
	.align		4
        /*03a0*/ 	.word	[20@lo(0x0)=texture_float_3D]


//--------------------- .nv.constant0.test_float_2D --------------------------
	.section	.nv.constant0.test_float_2D,"a",@progbits
	.sectionflags	@""
	.align	4
.nv.constant0.test_float_2D:
	.zero		928
	.align		4
        /*03a0*/ 	.word	[20@lo(0x0)=texture_float_2D]


//--------------------- .nv.constant0.test_float_1D --------------------------
	.section	.nv.constant0.test_float_1D,"a",@progbits
	.sectionflags	@""
	.align	4
.nv.constant0.test_float_1D:
	.zero		928
	.align		4
        /*03a0*/ 	.word	[20@lo(0x0)=texture_float_1D]


//--------------------- .text.test_float4_3D      --------------------------
	.section	.text.test_float4_3D,"ax",@progbits
	.align	128
        .global         test_float4_3D
        .type           test_float4_3D,@function
        .size           test_float4_3D,(.L_x_6 - test_float4_3D)
        .other          test_float4_3D,@"STO_CUDA_ENTRY STV_DEFAULT"
test_float4_3D:
.text.test_float4_3D:
[----:B------:R-:W-:Y:S08]  /*0000*/  LDC R1, c[0x0][0x37c] ;  /* 0x0000df00ff017b82 */ /* 0x000ff00000000800 */
[----:B------:R-:W0:Y:S01]  /*0010*/  LDC R4, c[0x0][0x388] ;  /* 0x0000e200ff047b82 */ /* 0x000e220000000800 */
[----:B------:R-:W0:Y:S01]  /*0020*/  LDCU UR4, c[0x0][0x3a0] ;  /* 0x00007400ff0477ac */ /* 0x000e220008000800 */
[----:B------:R-:W-:Y:S01]  /*0030*/  HFMA2 R7, -RZ, RZ, -3, 0 ;  /* 0xc2000000ff077431 */ /* 0x000fe200000001ff */
[----:B------:R-:W-:-:S05]  /*0040*/  UMOV UR5, URZ ;  /* 0x000000ff00057c82 */ /* 0x000fca0008000000 */
[----:B------:R-:W0:Y:S08]  /*0050*/  LDC R5, c[0x0][0x38c] ;  /* 0x0000e300ff057b82 */ /* 0x000e300000000800 */
[----:B------:R-:W0:Y:S02]  /*0060*/  LDC R6, c[0x0][0x390] ;  /* 0x0000e400ff067b82 */ /* 0x000e240000000800 */
[----:B0-----:R0:W5:Y:S06]  /*0070*/  TEX.LL R6, R4, R4, R7, UR4, 3D ;  /* 0x48ff040704047f60 */ /* 0x00116c00089e0f06 */
[----:B------:R-:W1:Y:S01]  /*0080*/  LDC.64 R2, c[0x0][0x380] ;  /* 0x0000e000ff027b82 */ /* 0x000e620000000a00 */
[----:B0-----:R-:W1:Y:S02]  /*0090*/  LDCU.64 UR4, c[0x0][0x358] ;  /* 0x00006b00ff0477ac */ /* 0x001e640008000a00 */
[----:B-1---5:R-:W-:Y:S01]  /*00a0*/  STG.E.128 desc[UR4][R2.64], R4 ;  /* 0x0000000402007986 */ /* 0x022fe2000c101d04 */
[----:B------:R-:W-:Y:S05]  /*00b0*/  EXIT ;  /* 0x000000000000794d */ /* 0x000fea0003800000 */
.L_x_0:
[----:B------:R-:W-:-:S00]  /*00c0*/  BRA `(.L_x_0) ;  /* 0xfffffffc00fc7947 */ /* 0x000fc0000383ffff */
[----:B------:R-:W-:-:S00]  /*00d0*/  NOP ;  /* 0x0000000000007918 */ /* 0x000fc00000000000 */
        /* <DEDUP_REMOVED lines=10> */
.L_x_6:


//--------------------- .text.test_float4_2D      --------------------------
	.section	.text.test_float4_2D,"ax",@progbits
	.align	128
        .global         test_float4_2D
        .type           test_float4_2D,@function
        .size           test_float4_2D,(.L_x_7 - test_float4_2D)
        .other          test_float4_2D,@"STO_CUDA_ENTRY STV_DEFAULT"
test_float4_2D:
.text.test_float4_2D:
[----:B------:R-:W-:Y:S08]  /*0000*/  LDC R1, c[0x0][0x37c] ;  /* 0x0000df00ff017b82 */ /* 0x000ff00000000800 */
[----:B------:R-:W0:Y:S01]  /*0010*/  LDC R4, c[0x0][0x388] ;  /* 0x0000e200ff047b82 */ /* 0x000e220000000800 */
[----:B------:R-:W0:Y:S01]  /*0020*/  LDCU UR4, c[0x0][0x3a0] ;  /* 0x00007400ff0477ac */ /* 0x000e220008000800 */
[----:B------:R-:W-:Y:S01]  /*0030*/  HFMA2 R6, -RZ, RZ, -3, 0 ;  /* 0xc2000000ff067431 */ /* 0x000fe200000001ff */
[----:B------:R-:W-:-:S05]  /*0040*/  UMOV UR5, URZ ;  /* 0x000000ff00057c82 */ /* 0x000fca0008000000 */
[----:B------:R-:W0:Y:S02]  /*0050*/  LDC R5, c[0x0][0x38c] ;  /* 0x0000e300ff057b82 */ /* 0x000e240000000800 */
[----:B0-----:R0:W5:Y:S06]  /*0060*/  TEX.LL R6, R4, R4, R6, UR4, 2D ;  /* 0x28ff040604047f60 */ /* 0x00116c00089e0f06 */
[----:B------:R-:W1:Y:S01]  /*0070*/  LDC.64 R2, c[0x0][0x380] ;  /* 0x0000e000ff027b82 */ /* 0x000e620000000a00 */
[----:B0-----:R-:W1:Y:S02]  /*0080*/  LDCU.64 UR4, c[0x0][0x358] ;  /* 0x00006b00ff0477ac */ /* 0x001e640008000a00 */
[----:B-1---5:R-:W-:Y:S01]  /*0090*/  STG.E.128 desc[UR4][R2.64], R4 ;  /* 0x0000000402007986 */ /* 0x022fe2000c101d04 */
[----:B------:R-:W-:Y:S05]  /*00a0*/  EXIT ;  /* 0x000000000000794d */ /* 0x000fea0003800000 */
.L_x_1:
        /* <DEDUP_REMOVED lines=13> */
.L_x_7:


//--------------------- .text.test_float4_1D      --------------------------
	.section	.text.test_float4_1D,"ax",@progbits
	.align	128
        .global         test_float4_1D
        .type           test_float4_1D,@function
        .size           test_float4_1D,(.L_x_8 - test_float4_1D)
        .other          test_float4_1D,@"STO_CUDA_ENTRY STV_DEFAULT"
test_float4_1D:
.text.test_float4_1D:
[----:B------:R-:W-:Y:S08]  /*0000*/  LDC R1, c[0x0][0x37c] ;  /* 0x0000df00ff017b82 */ /* 0x000ff00000000800 */
[----:B------:R-:W0:Y:S01]  /*0010*/  LDC R4, c[0x0][0x388] ;  /* 0x0000e200ff047b82 */ /* 0x000e220000000800 */
[----:B------:R-:W0:Y:S01]  /*0020*/  LDCU UR4, c[0x0][0x3a0] ;  /* 0x00007400ff0477ac */ /* 0x000e220008000800 */
[----:B------:R-:W-:Y:S01]  /*0030*/  HFMA2 R6, -RZ, RZ, -3, 0 ;  /* 0xc2000000ff067431 */ /* 0x000fe200000001ff */
[----:B------:R-:W-:Y:S01]  /*0040*/  MOV R5, RZ ;  /* 0x000000ff00057202 */ /* 0x000fe20000000f00 */
[----:B------:R-:W-:-:S05]  /*0050*/  UMOV UR5, URZ ;  /* 0x000000ff00057c82 */ /* 0x000fca0008000000 */
[----:B0-----:R0:W5:Y:S01]  /*0060*/  TEX.LL R6, R4, R4, R6, UR4, 2D ;  /* 0x28ff040604047f60 */ /* 0x00116200089e0f06 */
[----:B------:R-:W1:Y:S01]  /*0070*/  LDC.64 R2, c[0x0][0x380] ;  /* 0x0000e000ff027b82 */ /* 0x000e620000000a00 */
[----:B0-----:R-:W1:Y:S02]  /*0080*/  LDCU.64 UR4, c[0x0][0x358] ;  /* 0x00006b00ff0477ac */ /* 0x001e640008000a00 */
[----:B-1---5:R-:W-:Y:S01]  /*0090*/  STG.E.128 desc[UR4][R2.64], R4 ;  /* 0x0000000402007986 */ /* 0x022fe2000c101d04 */
[----:B------:R-:W-:Y:S05]  /*00a0*/  EXIT ;  /* 0x000000000000794d */ /* 0x000fea0003800000 */
.L_x_2:
        /* <DEDUP_REMOVED lines=13> */
.L_x_8:


//--------------------- .text.test_float_3D       --------------------------
	.section	.text.test_float_3D,"ax",@progbits
	.align	128
        .global         test_float_3D
        .type           test_float_3D,@function
        .size           test_float_3D,(.L_x_9 - test_float_3D)
        .other          test_float_3D,@"STO_CUDA_ENTRY STV_DEFAULT"
test_float_3D:
.text.test_float_3D:
[----:B------:R-:W-:Y:S08]  /*0000*/  LDC R1, c[0x0][0x37c] ;  /* 0x0000df00ff017b82 */ /* 0x000ff00000000800 */
[----:B------:R-:W0:Y:S01]  /*0010*/  LDC R4, c[0x0][0x388] ;  /* 0x0000e200ff047b82 */ /* 0x000e220000000800 */
[----:B------:R-:W0:Y:S01]  /*0020*/  LDCU UR4, c[0x0][0x3a0] ;  /* 0x00007400ff0477ac */ /* 0x000e220008000800 */
[----:B------:R-:W-:Y:S01]  /*0030*/  HFMA2 R7, -RZ, RZ, -3, 0 ;  /* 0xc2000000ff077431 */ /* 0x000fe200000001ff */
[----:B------:R-:W-:-:S05]  /*0040*/  UMOV UR5, URZ ;  /* 0x000000ff00057c82 */ /* 0x000fca0008000000 */
[----:B------:R-:W0:Y:S08]  /*0050*/  LDC R5, c[0x0][0x38c] ;  /* 0x0000e300ff057b82 */ /* 0x000e300000000800 */
[----:B------:R-:W0:Y:S02]  /*0060*/  LDC R6, c[0x0][0x390] ;  /* 0x0000e400ff067b82 */ /* 0x000e240000000800 */
[----:B0-----:R0:W5:Y:S06]  /*0070*/  TEX.LL RZ, R5, R4, R7, UR4, 3D, 0x1 ;  /* 0x48ff040704057f60 */ /* 0x00116c00089e01ff */
[----:B------:R-:W1:Y:S01]  /*0080*/  LDC.64 R2, c[0x0][0x380] ;  /* 0x0000e000ff027b82 */ /* 0x000e620000000a00 */
[----:B0-----:R-:W1:Y:S02]  /*0090*/  LDCU.64 UR4, c[0x0][0x358] ;  /* 0x00006b00ff0477ac */ /* 0x001e640008000a00 */
[----:B-1---5:R-:W-:Y:S01]  /*00a0*/  STG.E desc[UR4][R2.64], R5 ;  /* 0x0000000502007986 */ /* 0x022fe2000c101904 */
[----:B------:R-:W-:Y:S05]  /*00b0*/  EXIT ;  /* 0x000000000000794d */ /* 0x000fea0003800000 */
.L_x_3:
        /* <DEDUP_REMOVED lines=12> */
.L_x_9:


//--------------------- .text.test_float_2D       --------------------------
	.section	.text.test_float_2D,"ax",@progbits
	.align	128
        .global         test_float_2D
        .type           test_float_2D,@function
        .size           test_float_2D,(.L_x_10 - test_float_2D)
        .other          test_float_2D,@"STO_CUDA_ENTRY STV_DEFAULT"
test_float_2D:
.text.test_float_2D:
[----:B------:R-:W-:Y:S08]  /*0000*/  LDC R1, c[0x0][0x37c] ;  /* 0x0000df00ff017b82 */ /* 0x000ff00000000800 */
[----:B------:R-:W0:Y:S01]  /*0010*/  LDC R4, c[0x0][0x388] ;  /* 0x0000e200ff047b82 */ /* 0x000e220000000800 */
[----:B------:R-:W0:Y:S01]  /*0020*/  LDCU UR4, c[0x0][0x3a0] ;  /* 0x00007400ff0477ac */ /* 0x000e220008000800 */
[----:B------:R-:W-:Y:S01]  /*0030*/  HFMA2 R0, -RZ, RZ, -3, 0 ;  /* 0xc2000000ff007431 */ /* 0x000fe200000001ff */
[----:B------:R-:W-:-:S05]  /*0040*/  UMOV UR5, URZ ;  /* 0x000000ff00057c82 */ /* 0x000fca0008000000 */
[----:B------:R-:W0:Y:S02]  /*0050*/  LDC R5, c[0x0][0x38c] ;  /* 0x0000e300ff057b82 */ /* 0x000e240000000800 */
[----:B0-----:R0:W5:Y:S06]  /*0060*/  TEX.LL RZ, R5, R4, R0, UR4, 2D, 0x1 ;  /* 0x28ff040004057f60 */ /* 0x00116c00089e01ff */
[----:B------:R-:W1:Y:S01]  /*0070*/  LDC.64 R2, c[0x0][0x380] ;  /* 0x0000e000ff027b82 */ /* 0x000e620000000a00 */
[----:B0-----:R-:W1:Y:S02]  /*0080*/  LDCU.64 UR4, c[0x0][0x358] ;  /* 0x00006b00ff0477ac */ /* 0x001e640008000a00 */
[----:B-1---5:R-:W-:Y:S01]  /*0090*/  STG.E desc[UR4][R2.64], R5 ;  /* 0x0000000502007986 */ /* 0x022fe2000c101904 */
[----:B------:R-:W-:Y:S05]  /*00a0*/  EXIT ;  /* 0x000000000000794d */ /* 0x000fea0003800000 */
.L_x_4:
        /* <DEDUP_REMOVED lines=13> */
.L_x_10:


//--------------------- .text.test_float_1D       --------------------------
	.section	.text.test_float_1D,"ax",@progbits
	.align	128
        .global         test_float_1D
        .type           test_float_1D,@function
        .size           test_float_1D,(.L_x_11 - test_float_1D)
        .other          test_float_1D,@"STO_CUDA_ENTRY STV_DEFAULT"
test_float_1D:
.text.test_float_1D:
[----:B------:R-:W-:Y:S08]  /*0000*/  LDC R1, c[0x0][0x37c] ;  /* 0x0000df00ff017b82 */ /* 0x000ff00000000800 */
[----:B------:R-:W0:Y:S01]  /*0010*/  LDC R4, c[0x0][0x388] ;  /* 0x0000e200ff047b82 */ /* 0x000e220000000800 */
[----:B------:R-:W0:Y:S01]  /*0020*/  LDCU UR4, c[0x0][0x3a0] ;  /* 0x00007400ff0477ac */ /* 0x000e220008000800 */
[----:B------:R-:W-:Y:S01]  /*0030*/  HFMA2 R0, -RZ, RZ, -3, 0 ;  /* 0xc2000000ff007431 */ /* 0x000fe200000001ff */
[----:B------:R-:W-:Y:S01]  /*0040*/  MOV R5, RZ ;  /* 0x000000ff00057202 */ /* 0x000fe20000000f00 */
[----:B------:R-:W-:-:S05]  /*0050*/  UMOV UR5, URZ ;  /* 0x000000ff00057c82 */ /* 0x000fca0008000000 */
[----:B0-----:R0:W5:Y:S01]  /*0060*/  TEX.LL RZ, R5, R4, R0, UR4, 2D, 0x1 ;  /* 0x28ff040004057f60 */ /* 0x00116200089e01ff */
[----:B------:R-:W1:Y:S01]  /*0070*/  LDC.64 R2, c[0x0][0x380] ;  /* 0x0000e000ff027b82 */ /* 0x000e620000000a00 */
[----:B0-----:R-:W1:Y:S02]  /*0080*/  LDCU.64 UR4, c[0x0][0x358] ;  /* 0x00006b00ff0477ac */ /* 0x001e640008000a00 */
[----:B-1---5:R-:W-:Y:S01]  /*0090*/  STG.E desc[UR4][R2.64], R5 ;  /* 0x0000000502007986 */ /* 0x022fe2000c101904 */
[----:B------:R-:W-:Y:S05]  /*00a0*/  EXIT ;  /* 0x000000000000794d */ /* 0x000fea0003800000 */
.L_x_5:
        /* <DEDUP_REMOVED lines=13> */
.L_x_11:


//--------------------- .nv.shared.reserved.0     --------------------------
	.section	.nv.shared.reserved.0,"aw",@nobits
	.weak		__nv_reservedSMEM_offset_0_alias
	.size		__nv_reservedSMEM_offset_0_alias, 0, 64
	.other		__nv_reservedSMEM_offset_0_alias,@"STO_CUDA_RESERVED_SHARED STV_DEFAULT"
__nv_reservedSMEM_offset_0_alias:
	.zero		0
	.zero		64


//--------------------- SYMBOLS --------------------------

	.type		.nv.reservedSmem.offset0,@object
	.size		.nv.reservedSmem.offset0,0x4
	.type		texture_float4_3D,@"STT_CUDA_TEXTURE"
	.type		texture_float_1D,@"STT_CUDA_TEXTURE"
	.type		texture_float_2D,@"STT_CUDA_TEXTURE"
	.type		texture_float_3D,@"STT_CUDA_TEXTURE"
	.type		texture_float4_1D,@"STT_CUDA_TEXTURE"
	.type		texture_float4_2D,@"STT_CUDA_TEXTURE"
